//
// Generated by NVIDIA NVVM Compiler
//
// Compiler Build ID: CL-36424714
// Cuda compilation tools, release 13.0, V13.0.88
// Based on NVVM 20.0.0
//

.version 9.0
.target sm_100
.address_size 64

	// .globl	_Z23group_inner_inds_kerneliiPKlPlPi
.global .align 4 .b8 precalc_xorwow_matrix[102400];
.global .align 4 .b8 precalc_xorwow_offset_matrix[102400];
.global .align 4 .b8 mrg32k3aM1[2304];
.global .align 4 .b8 mrg32k3aM2[2304];
.global .align 4 .b8 mrg32k3aM1SubSeq[2016];
.global .align 4 .b8 mrg32k3aM2SubSeq[2016];
.global .align 4 .b8 mrg32k3aM1Seq[2304];
.global .align 4 .b8 mrg32k3aM2Seq[2304];
.const .align 8 .b8 __cr_lgamma_table[72];

.visible .entry _Z23group_inner_inds_kerneliiPKlPlPi(
	.param .u32 _Z23group_inner_inds_kerneliiPKlPlPi_param_0,
	.param .u32 _Z23group_inner_inds_kerneliiPKlPlPi_param_1,
	.param .u64 .ptr .align 1 _Z23group_inner_inds_kerneliiPKlPlPi_param_2,
	.param .u64 .ptr .align 1 _Z23group_inner_inds_kerneliiPKlPlPi_param_3,
	.param .u64 .ptr .align 1 _Z23group_inner_inds_kerneliiPKlPlPi_param_4
)
{
	.reg .pred 	%p<4>;
	.reg .b32 	%r<8>;
	.reg .b64 	%rd<18>;

	ld.param.u32 	%r4, [_Z23group_inner_inds_kerneliiPKlPlPi_param_0];
	ld.param.u32 	%r3, [_Z23group_inner_inds_kerneliiPKlPlPi_param_1];
	ld.param.u64 	%rd3, [_Z23group_inner_inds_kerneliiPKlPlPi_param_2];
	ld.param.u64 	%rd4, [_Z23group_inner_inds_kerneliiPKlPlPi_param_3];
	ld.param.u64 	%rd5, [_Z23group_inner_inds_kerneliiPKlPlPi_param_4];
	mov.u32 	%r5, %ctaid.x;
	mov.u32 	%r6, %ntid.x;
	mov.u32 	%r7, %tid.x;
	mad.lo.s32 	%r1, %r5, %r6, %r7;
	setp.ge.s32 	%p1, %r1, %r4;
	@%p1 bra 	$L__BB0_4;
	cvta.to.global.u64 	%rd6, %rd3;
	cvt.s64.s32 	%rd1, %r1;
	mul.wide.s32 	%rd7, %r1, 8;
	add.s64 	%rd8, %rd6, %rd7;
	ld.global.u64 	%rd2, [%rd8];
	setp.lt.s64 	%p2, %rd2, 0;
	@%p2 bra 	$L__BB0_4;
	cvta.to.global.u64 	%rd9, %rd5;
	shl.b64 	%rd10, %rd2, 2;
	add.s64 	%rd11, %rd9, %rd10;
	atom.global.add.u32 	%r2, [%rd11], 1;
	setp.ge.s32 	%p3, %r2, %r3;
	@%p3 bra 	$L__BB0_4;
	cvt.s64.s32 	%rd12, %r3;
	cvt.s64.s32 	%rd13, %r2;
	mad.lo.s64 	%rd14, %rd2, %rd12, %rd13;
	cvta.to.global.u64 	%rd15, %rd4;
	shl.b64 	%rd16, %rd14, 3;
	add.s64 	%rd17, %rd15, %rd16;
	st.global.u64 	[%rd17], %rd1;
$L__BB0_4:
	ret;

}
	// .globl	_Z23repeat_group_idx_kerneliiPKiPl
.visible .entry _Z23repeat_group_idx_kerneliiPKiPl(
	.param .u32 _Z23repeat_group_idx_kerneliiPKiPl_param_0,
	.param .u32 _Z23repeat_group_idx_kerneliiPKiPl_param_1,
	.param .u64 .ptr .align 1 _Z23repeat_group_idx_kerneliiPKiPl_param_2,
	.param .u64 .ptr .align 1 _Z23repeat_group_idx_kerneliiPKiPl_param_3
)
{
	.reg .pred 	%p<9>;
	.reg .b32 	%r<45>;
	.reg .b64 	%rd<26>;

	ld.param.u32 	%r20, [_Z23repeat_group_idx_kerneliiPKiPl_param_0];
	ld.param.u32 	%r19, [_Z23repeat_group_idx_kerneliiPKiPl_param_1];
	ld.param.u64 	%rd2, [_Z23repeat_group_idx_kerneliiPKiPl_param_2];
	ld.param.u64 	%rd3, [_Z23repeat_group_idx_kerneliiPKiPl_param_3];
	cvta.to.global.u64 	%rd1, %rd3;
	mov.u32 	%r21, %ctaid.x;
	mov.u32 	%r22, %ntid.x;
	mov.u32 	%r23, %tid.x;
	mad.lo.s32 	%r1, %r21, %r22, %r23;
	setp.ge.s32 	%p1, %r1, %r20;
	@%p1 bra 	$L__BB1_8;
	cvta.to.global.u64 	%rd4, %rd2;
	mul.wide.s32 	%rd5, %r1, 4;
	add.s64 	%rd6, %rd4, %rd5;
	ld.global.u32 	%r2, [%rd6];
	setp.eq.s32 	%p2, %r2, 0;
	setp.ge.s32 	%p3, %r2, %r19;
	or.pred  	%p4, %p2, %p3;
	@%p4 bra 	$L__BB1_8;
	mul.lo.s32 	%r3, %r19, %r1;
	sub.s32 	%r24, %r19, %r2;
	and.b32  	%r4, %r24, 3;
	setp.eq.s32 	%p5, %r4, 0;
	mov.u32 	%r42, %r2;
	@%p5 bra 	$L__BB1_5;
	add.s32 	%r40, %r2, %r3;
	neg.s32 	%r39, %r4;
	mov.u32 	%r42, %r2;
$L__BB1_4:
	.pragma "nounroll";
	mul.wide.s32 	%rd7, %r40, 8;
	add.s64 	%rd8, %rd1, %rd7;
	rem.s32 	%r25, %r42, %r2;
	add.s32 	%r26, %r25, %r3;
	mul.wide.s32 	%rd9, %r26, 8;
	add.s64 	%rd10, %rd1, %rd9;
	ld.global.u64 	%rd11, [%rd10];
	st.global.u64 	[%rd8], %rd11;
	add.s32 	%r42, %r42, 1;
	add.s32 	%r40, %r40, 1;
	add.s32 	%r39, %r39, 1;
	setp.ne.s32 	%p6, %r39, 0;
	@%p6 bra 	$L__BB1_4;
$L__BB1_5:
	sub.s32 	%r27, %r2, %r19;
	setp.gt.u32 	%p7, %r27, -4;
	@%p7 bra 	$L__BB1_8;
	add.s32 	%r43, %r42, %r3;
$L__BB1_7:
	rem.s32 	%r28, %r42, %r2;
	add.s32 	%r29, %r28, %r3;
	mul.wide.s32 	%rd12, %r29, 8;
	add.s64 	%rd13, %rd1, %rd12;
	ld.global.u64 	%rd14, [%rd13];
	mul.wide.s32 	%rd15, %r43, 8;
	add.s64 	%rd16, %rd1, %rd15;
	st.global.u64 	[%rd16], %rd14;
	add.s32 	%r30, %r42, 1;
	rem.s32 	%r31, %r30, %r2;
	add.s32 	%r32, %r31, %r3;
	mul.wide.s32 	%rd17, %r32, 8;
	add.s64 	%rd18, %rd1, %rd17;
	ld.global.u64 	%rd19, [%rd18];
	st.global.u64 	[%rd16+8], %rd19;
	add.s32 	%r33, %r42, 2;
	rem.s32 	%r34, %r33, %r2;
	add.s32 	%r35, %r34, %r3;
	mul.wide.s32 	%rd20, %r35, 8;
	add.s64 	%rd21, %rd1, %rd20;
	ld.global.u64 	%rd22, [%rd21];
	st.global.u64 	[%rd16+16], %rd22;
	add.s32 	%r36, %r42, 3;
	rem.s32 	%r37, %r36, %r2;
	add.s32 	%r38, %r37, %r3;
	mul.wide.s32 	%rd23, %r38, 8;
	add.s64 	%rd24, %rd1, %rd23;
	ld.global.u64 	%rd25, [%rd24];
	st.global.u64 	[%rd16+24], %rd25;
	add.s32 	%r43, %r43, 4;
	add.s32 	%r42, %r42, 4;
	setp.ne.s32 	%p8, %r42, %r19;
	@%p8 bra 	$L__BB1_7;
$L__BB1_8:
	ret;

}


// ===== COMPILED SASS (sm_100) =====

	.target	sm_100

	.elftype	@"ET_EXEC"


//--------------------- .note.nv.tkinfo           --------------------------
	.section	.note.nv.tkinfo,"",@"SHT_NOTE"
	.sectionflags	@"SHF_NOTE_NV_TKINFO"
	.tkinfo
        /*0018*/ 	.word	0x00000002
        /*0030*/ 	.string	""
        /*0030*/ 	.string	"ptxas"
        /*0030*/ 	.string	"Cuda compilation tools, release 13.0, V13.0.88"
        /*0030*/ 	.string	"Build cuda_13.0.r13.0/compiler.36424714_0"
        /*0030*/ 	.string	"-arch sm_100 -m 64 "



//--------------------- .note.nv.cuinfo           --------------------------
	.section	.note.nv.cuinfo,"",@"SHT_NOTE"
	.sectionflags	@"SHF_NOTE_NV_CUINFO"
        /*0018*/ 	.short	0x0002
        /*001a*/ 	.short	0x0064
        /*001c*/ 	.short	0x0082
	.zero		2


//--------------------- .nv.info                  --------------------------
	.section	.nv.info,"",@"SHT_CUDA_INFO"
	.align	4


	//----- nvinfo : EIATTR_REGCOUNT
	.align		4
        /*0000*/ 	.byte	0x04, 0x2f
        /*0002*/ 	.short	(.L_10 - .L_9)
	.align		4
.L_9:
        /*0004*/ 	.word	index@(_Z23group_inner_inds_kerneliiPKlPlPi)
        /*0008*/ 	.word	0x0000000c


	//----- nvinfo : EIATTR_FRAME_SIZE
	.align		4
.L_10:
        /*000c*/ 	.byte	0x04, 0x11
        /*000e*/ 	.short	(.L_12 - .L_11)
	.align		4
.L_11:
        /*0010*/ 	.word	index@(_Z23group_inner_inds_kerneliiPKlPlPi)
        /*0014*/ 	.word	0x00000000


	//----- nvinfo : EIATTR_REGCOUNT
	.align		4
.L_12:
        /*0018*/ 	.byte	0x04, 0x2f
        /*001a*/ 	.short	(.L_14 - .L_13)
	.align		4
.L_13:
        /*001c*/ 	.word	index@(_Z23repeat_group_idx_kerneliiPKiPl)
        /*0020*/ 	.word	0x00000017


	//----- nvinfo : EIATTR_FRAME_SIZE
	.align		4
.L_14:
        /*0024*/ 	.byte	0x04, 0x11
        /*0026*/ 	.short	(.L_16 - .L_15)
	.align		4
.L_15:
        /*0028*/ 	.word	index@(_Z23repeat_group_idx_kerneliiPKiPl)
        /*002c*/ 	.word	0x00000000


	//----- nvinfo : EIATTR_MIN_STACK_SIZE
	.align		4
.L_16:
        /*0030*/ 	.byte	0x04, 0x12
        /*0032*/ 	.short	(.L_18 - .L_17)
	.align		4
.L_17:
        /*0034*/ 	.word	index@(_Z23repeat_group_idx_kerneliiPKiPl)
        /*0038*/ 	.word	0x00000000


	//----- nvinfo : EIATTR_MIN_STACK_SIZE
	.align		4
.L_18:
        /*003c*/ 	.byte	0x04, 0x12
        /*003e*/ 	.short	(.L_20 - .L_19)
	.align		4
.L_19:
        /*0040*/ 	.word	index@(_Z23group_inner_inds_kerneliiPKlPlPi)
        /*0044*/ 	.word	0x00000000
.L_20:


//--------------------- .nv.compat                --------------------------
	.section	.nv.compat,"",@"SHT_CUDA_COMPAT_INFO"
	.align	4
        /*0000*/ 	.byte	0x02, 0x09, 0x00, 0x00, 0x02, 0x02, 0x01, 0x00, 0x02, 0x05, 0x05, 0x00, 0x03, 0x07, 0x01, 0x01
        /*0010*/ 	.byte	0x02, 0x03, 0x00, 0x00, 0x02, 0x06, 0x01, 0x00, 0x04, 0x0b, 0x08, 0x00, 0x09, 0x00, 0x00, 0x00
        /*0020*/ 	.byte	0x00, 0x00, 0x00, 0x00


//--------------------- .nv.info._Z23repeat_group_idx_kerneliiPKiPl --------------------------
	.section	.nv.info._Z23repeat_group_idx_kerneliiPKiPl,"",@"SHT_CUDA_INFO"
	.sectionflags	@""
	.align	4


	//----- nvinfo : EIATTR_CUDA_API_VERSION
	.align		4
        /*0000*/ 	.byte	0x04, 0x37
        /*0002*/ 	.short	(.L_22 - .L_21)
.L_21:
        /*0004*/ 	.word	0x00000082


	//----- nvinfo : EIATTR_KPARAM_INFO
	.align		4
.L_22:
        /*0008*/ 	.byte	0x04, 0x17
        /*000a*/ 	.short	(.L_24 - .L_23)
.L_23:
        /*000c*/ 	.word	0x00000000
        /*0010*/ 	.short	0x0003
        /*0012*/ 	.short	0x0010
        /*0014*/ 	.byte	0x00, 0xf5, 0x21, 0x00


	//----- nvinfo : EIATTR_KPARAM_INFO
	.align		4
.L_24:
        /*0018*/ 	.byte	0x04, 0x17
        /*001a*/ 	.short	(.L_26 - .L_25)
.L_25:
        /*001c*/ 	.word	0x00000000
        /*0020*/ 	.short	0x0002
        /*0022*/ 	.short	0x0008
        /*0024*/ 	.byte	0x00, 0xf5, 0x21, 0x00


	//----- nvinfo : EIATTR_KPARAM_INFO
	.align		4
.L_26:
        /*0028*/ 	.byte	0x04, 0x17
        /*002a*/ 	.short	(.L_28 - .L_27)
.L_27:
        /*002c*/ 	.word	0x00000000
        /*0030*/ 	.short	0x0001
        /*0032*/ 	.short	0x0004
        /*0034*/ 	.byte	0x00, 0xf0, 0x11, 0x00


	//----- nvinfo : EIATTR_KPARAM_INFO
	.align		4
.L_28:
        /*0038*/ 	.byte	0x04, 0x17
        /*003a*/ 	.short	(.L_30 - .L_29)
.L_29:
        /*003c*/ 	.word	0x00000000
        /*0040*/ 	.short	0x0000
        /*0042*/ 	.short	0x0000
        /*0044*/ 	.byte	0x00, 0xf0, 0x11, 0x00


	//----- nvinfo : EIATTR_SPARSE_MMA_MASK
	.align		4
.L_30:
        /*0048*/ 	.byte	0x03, 0x50
        /*004a*/ 	.short	0x0000


	//----- nvinfo : EIATTR_MAXREG_COUNT
	.align		4
        /*004c*/ 	.byte	0x03, 0x1b
        /*004e*/ 	.short	0x00ff


	//----- nvinfo : EIATTR_MERCURY_ISA_VERSION
	.align		4
        /*0050*/ 	.byte	0x03, 0x5f
        /*0052*/ 	.short	0x0101


	//----- nvinfo : EIATTR_VRC_CTA_INIT_COUNT
	.align		4
        /*0054*/ 	.byte	0x02, 0x4a
	.zero		1
	.zero		1


	//----- nvinfo : EIATTR_EXIT_INSTR_OFFSETS
	.align		4
        /*0058*/ 	.byte	0x04, 0x1c
        /*005a*/ 	.short	(.L_32 - .L_31)


	//   ....[0]....
.L_31:
        /*005c*/ 	.word	0x00000070


	//   ....[1]....
        /*0060*/ 	.word	0x00000100


	//   ....[2]....
        /*0064*/ 	.word	0x00000410


	//   ....[3]....
        /*0068*/ 	.word	0x000009c0


	//----- nvinfo : EIATTR_CRS_STACK_SIZE
	.align		4
.L_32:
        /*006c*/ 	.byte	0x04, 0x1e
        /*006e*/ 	.short	(.L_34 - .L_33)
.L_33:
        /*0070*/ 	.word	0x00000000


	//----- nvinfo : EIATTR_CBANK_PARAM_SIZE
	.align		4
.L_34:
        /*0074*/ 	.byte	0x03, 0x19
        /*0076*/ 	.short	0x0018


	//----- nvinfo : EIATTR_PARAM_CBANK
	.align		4
        /*0078*/ 	.byte	0x04, 0x0a
        /*007a*/ 	.short	(.L_36 - .L_35)
	.align		4
.L_35:
        /*007c*/ 	.word	index@(.nv.constant0._Z23repeat_group_idx_kerneliiPKiPl)
        /*0080*/ 	.short	0x0380
        /*0082*/ 	.short	0x0018


	//----- nvinfo : EIATTR_SW_WAR
	.align		4
.L_36:
        /*0084*/ 	.byte	0x04, 0x36
        /*0086*/ 	.short	(.L_38 - .L_37)
.L_37:
        /*0088*/ 	.word	0x00000008
.L_38:


//--------------------- .nv.info._Z23group_inner_inds_kerneliiPKlPlPi --------------------------
	.section	.nv.info._Z23group_inner_inds_kerneliiPKlPlPi,"",@"SHT_CUDA_INFO"
	.sectionflags	@""
	.align	4


	//----- nvinfo : EIATTR_CUDA_API_VERSION
	.align		4
        /*0000*/ 	.byte	0x04, 0x37
        /*0002*/ 	.short	(.L_40 - .L_39)
.L_39:
        /*0004*/ 	.word	0x00000082


	//----- nvinfo : EIATTR_KPARAM_INFO
	.align		4
.L_40:
        /*0008*/ 	.byte	0x04, 0x17
        /*000a*/ 	.short	(.L_42 - .L_41)
.L_41:
        /*000c*/ 	.word	0x00000000
        /*0010*/ 	.short	0x0004
        /*0012*/ 	.short	0x0018
        /*0014*/ 	.byte	0x00, 0xf5, 0x21, 0x00


	//----- nvinfo : EIATTR_KPARAM_INFO
	.align		4
.L_42:
        /*0018*/ 	.byte	0x04, 0x17
        /*001a*/ 	.short	(.L_44 - .L_43)
.L_43:
        /*001c*/ 	.word	0x00000000
        /*0020*/ 	.short	0x0003
        /*0022*/ 	.short	0x0010
        /*0024*/ 	.byte	0x00, 0xf5, 0x21, 0x00


	//----- nvinfo : EIATTR_KPARAM_INFO
	.align		4
.L_44:
        /*0028*/ 	.byte	0x04, 0x17
        /*002a*/ 	.short	(.L_46 - .L_45)
.L_45:
        /*002c*/ 	.word	0x00000000
        /*0030*/ 	.short	0x0002
        /*0032*/ 	.short	0x0008
        /*0034*/ 	.byte	0x00, 0xf5, 0x21, 0x00


	//----- nvinfo : EIATTR_KPARAM_INFO
	.align		4
.L_46:
        /*0038*/ 	.byte	0x04, 0x17
        /*003a*/ 	.short	(.L_48 - .L_47)
.L_47:
        /*003c*/ 	.word	0x00000000
        /*0040*/ 	.short	0x0001
        /*0042*/ 	.short	0x0004
        /*0044*/ 	.byte	0x00, 0xf0, 0x11, 0x00


	//----- nvinfo : EIATTR_KPARAM_INFO
	.align		4
.L_48:
        /*0048*/ 	.byte	0x04, 0x17
        /*004a*/ 	.short	(.L_50 - .L_49)
.L_49:
        /*004c*/ 	.word	0x00000000
        /*0050*/ 	.short	0x0000
        /*0052*/ 	.short	0x0000
        /*0054*/ 	.byte	0x00, 0xf0, 0x11, 0x00


	//----- nvinfo : EIATTR_SPARSE_MMA_MASK
	.align		4
.L_50:
        /*0058*/ 	.byte	0x03, 0x50
        /*005a*/ 	.short	0x0000


	//----- nvinfo : EIATTR_MAXREG_COUNT
	.align		4
        /*005c*/ 	.byte	0x03, 0x1b
        /*005e*/ 	.short	0x00ff


	//----- nvinfo : EIATTR_MERCURY_ISA_VERSION
	.align		4
        /*0060*/ 	.byte	0x03, 0x5f
        /*0062*/ 	.short	0x0101


	//----- nvinfo : EIATTR_VRC_CTA_INIT_COUNT
	.align		4
        /*0064*/ 	.byte	0x02, 0x4a
	.zero		1
	.zero		1


	//----- nvinfo : EIATTR_EXIT_INSTR_OFFSETS
	.align		4
        /*0068*/ 	.byte	0x04, 0x1c
        /*006a*/ 	.short	(.L_52 - .L_51)


	//   ....[0]....
.L_51:
        /*006c*/ 	.word	0x00000070


	//   ....[1]....
        /*0070*/ 	.word	0x000000d0


	//   ....[2]....
        /*0074*/ 	.word	0x00000150


	//   ....[3]....
        /*0078*/ 	.word	0x00000210


	//----- nvinfo : EIATTR_CBANK_PARAM_SIZE
	.align		4
.L_52:
        /*007c*/ 	.byte	0x03, 0x19
        /*007e*/ 	.short	0x0020


	//----- nvinfo : EIATTR_PARAM_CBANK
	.align		4
        /*0080*/ 	.byte	0x04, 0x0a
        /*0082*/ 	.short	(.L_54 - .L_53)
	.align		4
.L_53:
        /*0084*/ 	.word	index@(.nv.constant0._Z23group_inner_inds_kerneliiPKlPlPi)
        /*0088*/ 	.short	0x0380
        /*008a*/ 	.short	0x0020


	//----- nvinfo : EIATTR_SW_WAR
	.align		4
.L_54:
        /*008c*/ 	.byte	0x04, 0x36
        /*008e*/ 	.short	(.L_56 - .L_55)
.L_55:
        /*0090*/ 	.word	0x00000008
.L_56:


//--------------------- .nv.callgraph             --------------------------
	.section	.nv.callgraph,"",@"SHT_CUDA_CALLGRAPH"
	.align	4
	.sectionentsize	8
	.align		4
        /*0000*/ 	.word	0x00000000
	.align		4
        /*0004*/ 	.word	0xffffffff
	.align		4
        /*0008*/ 	.word	0x00000000
	.align		4
        /*000c*/ 	.word	0xfffffffe
	.align		4
        /*0010*/ 	.word	0x00000000
	.align		4
        /*0014*/ 	.word	0xfffffffd
	.align		4
        /*0018*/ 	.word	0x00000000
	.align		4
        /*001c*/ 	.word	0xfffffffc


//--------------------- .nv.constant4             --------------------------
	.section	.nv.constant4,"a",@progbits
	.align	8
	.align		8
.nv.constant4:
        /*0000*/ 	.dword	precalc_xorwow_matrix
	.align		8
        /*0008*/ 	.dword	precalc_xorwow_offset_matrix
	.align		8
        /*0010*/ 	.dword	mrg32k3aM1
	.align		8
        /*0018*/ 	.dword	mrg32k3aM2
	.align		8
        /*0020*/ 	.dword	mrg32k3aM1SubSeq
	.align		8
        /*0028*/ 	.dword	mrg32k3aM2SubSeq
	.align		8
        /*0030*/ 	.dword	mrg32k3aM1Seq
	.align		8
        /*0038*/ 	.dword	mrg32k3aM2Seq


//--------------------- .nv.constant3             --------------------------
	.section	.nv.constant3,"a",@progbits
	.align	8
.nv.constant3:
	.type		__cr_lgamma_table,@object
	.size		__cr_lgamma_table,(.L_8 - __cr_lgamma_table)
__cr_lgamma_table:
        /*0000*/ 	.byte	0x00, 0x00, 0x00, 0x00, 0x00, 0x00, 0x00, 0x00, 0x00, 0x00, 0x00, 0x00, 0x00, 0x00, 0x00, 0x00
        /*0010*/ 	.byte	0xef, 0x39, 0xfa, 0xfe, 0x42, 0x2e, 0xe6, 0x3f, 0x02, 0x20, 0x2a, 0xfa, 0x0b, 0xab, 0xfc, 0x3f
        /*0020*/ 	.byte	0xf9, 0x2c, 0x92, 0x7c, 0xa7, 0x6c, 0x09, 0x40, 0xc9, 0x79, 0x44, 0x3c, 0x64, 0x26, 0x13, 0x40
        /*0030*/ 	.byte	0xca, 0x01, 0xcf, 0x3a, 0x27, 0x51, 0x1a, 0x40, 0x30, 0xcc, 0x2d, 0xf3, 0xe1, 0x0c, 0x21, 0x40
        /*0040*/ 	.byte	0x0d, 0xb7, 0xfc, 0x82, 0x8e, 0x35, 0x25, 0x40
.L_8:


//--------------------- .text._Z23repeat_group_idx_kerneliiPKiPl --------------------------
	.section	.text._Z23repeat_group_idx_kerneliiPKiPl,"ax",@progbits
	.align	128
        .global         _Z23repeat_group_idx_kerneliiPKiPl
        .type           _Z23repeat_group_idx_kerneliiPKiPl,@function
        .size           _Z23repeat_group_idx_kerneliiPKiPl,(.L_x_6 - _Z23repeat_group_idx_kerneliiPKiPl)
        .other          _Z23repeat_group_idx_kerneliiPKiPl,@"STO_CUDA_ENTRY STV_DEFAULT"
_Z23repeat_group_idx_kerneliiPKiPl:
.text._Z23repeat_group_idx_kerneliiPKiPl:
[----:B------:R-:W-:Y:S01]  /*0000*/  LDC R1, c[0x0][0x37c] ;  /* 0x0000df00ff017b82 */ /* 0x000fe20000000800 */
[----:B------:R-:W0:Y:S07]  /*0010*/  S2R R3, SR_TID.X ;  /* 0x0000000000037919 */ /* 0x000e2e0000002100 */
[----:B------:R-:W0:Y:S01]  /*0020*/  S2UR UR4, SR_CTAID.X ;  /* 0x00000000000479c3 */ /* 0x000e220000002500 */
[----:B------:R-:W1:Y:S07]  /*0030*/  LDCU UR5, c[0x0][0x380] ;  /* 0x00007000ff0577ac */ /* 0x000e6e0008000800 */
[----:B------:R-:W0:Y:S02]  /*0040*/  LDC R0, c[0x0][0x360] ;  /* 0x0000d800ff007b82 */ /* 0x000e240000000800 */
[----:B0-----:R-:W-:-:S05]  /*0050*/  IMAD R0, R0, UR4, R3 ;  /* 0x0000000400007c24 */ /* 0x001fca000f8e0203 */
[----:B-1----:R-:W-:-:S13]  /*0060*/  ISETP.GE.AND P0, PT, R0, UR5, PT ;  /* 0x0000000500007c0c */ /* 0x002fda000bf06270 */
[----:B------:R-:W-:Y:S05]  /*0070*/  @P0 EXIT ;  /* 0x000000000000094d */ /* 0x000fea0003800000 */
[----:B------:R-:W0:Y:S01]  /*0080*/  LDC.64 R2, c[0x0][0x388] ;  /* 0x0000e200ff027b82 */ /* 0x000e220000000a00 */
[----:B------:R-:W1:Y:S01]  /*0090*/  LDCU.64 UR4, c[0x0][0x358] ;  /* 0x00006b00ff0477ac */ /* 0x000e620008000a00 */
[----:B------:R-:W2:Y:S01]  /*00a0*/  LDCU UR6, c[0x0][0x384] ;  /* 0x00007080ff0677ac */ /* 0x000ea20008000800 */
[----:B0-----:R-:W-:-:S05]  /*00b0*/  IMAD.WIDE R2, R0, 0x4, R2 ;  /* 0x0000000400027825 */ /* 0x001fca00078e0202 */
[----:B-1----:R-:W3:Y:S01]  /*00c0*/  LDG.E R5, desc[UR4][R2.64] ;  /* 0x0000000402057981 */ /* 0x002ee2000c1e1900 */
[----:B--2---:R-:W-:-:S05]  /*00d0*/  IMAD.U32 R6, RZ, RZ, UR6 ;  /* 0x00000006ff067e24 */ /* 0x004fca000f8e00ff */
[----:B---3--:R-:W-:-:S04]  /*00e0*/  ISETP.GE.AND P0, PT, R5, R6, PT ;  /* 0x000000060500720c */ /* 0x008fc80003f06270 */
[----:B------:R-:W-:-:S13]  /*00f0*/  ISETP.EQ.OR P0, PT, R5, RZ, P0 ;  /* 0x000000ff0500720c */ /* 0x000fda0000702670 */
[----:B------:R-:W-:Y:S05]  /*0100*/  @P0 EXIT ;  /* 0x000000000000094d */ /* 0x000fea0003800000 */
[----:B------:R-:W-:Y:S01]  /*0110*/  IMAD.IADD R2, R6, 0x1, -R5 ;  /* 0x0000000106027824 */ /* 0x000fe200078e0a05 */
[----:B------:R-:W0:Y:S01]  /*0120*/  LDCU UR6, c[0x0][0x384] ;  /* 0x00007080ff0677ac */ /* 0x000e220008000800 */
[----:B------:R-:W-:Y:S01]  /*0130*/  BSSY.RECONVERGENT B0, `(.L_x_0) ;  /* 0x000002b000007945 */ /* 0x000fe20003800200 */
[----:B------:R-:W-:Y:S02]  /*0140*/  MOV R7, R5 ;  /* 0x0000000500077202 */ /* 0x000fe40000000f00 */
[----:B------:R-:W-:-:S13]  /*0150*/  LOP3.LUT P0, R10, R2, 0x3, RZ, 0xc0, !PT ;  /* 0x00000003020a7812 */ /* 0x000fda000780c0ff */
[----:B------:R-:W-:Y:S05]  /*0160*/  @!P0 BRA `(.L_x_1) ;  /* 0x00000000009c8947 */ /* 0x000fea0003800000 */
[-C--:B------:R-:W-:Y:S01]  /*0170*/  IABS R4, R5.reuse ;  /* 0x0000000500047213 */ /* 0x080fe20000000000 */
[----:B------:R-:W1:Y:S01]  /*0180*/  LDC.64 R2, c[0x0][0x390] ;  /* 0x0000e400ff027b82 */ /* 0x000e620000000a00 */
[----:B------:R-:W-:Y:S01]  /*0190*/  HFMA2 R8, -RZ, RZ, 0, 0 ;  /* 0x00000000ff087431 */ /* 0x000fe200000001ff */
[----:B------:R-:W-:Y:S01]  /*01a0*/  ISETP.NE.AND P0, PT, R5, RZ, PT ;  /* 0x000000ff0500720c */ /* 0x000fe20003f05270 */
[----:B------:R-:W2:Y:S01]  /*01b0*/  I2F.RP R7, R4 ;  /* 0x0000000400077306 */ /* 0x000ea20000209400 */
[----:B------:R-:W-:Y:S01]  /*01c0*/  IMAD.MOV R14, RZ, RZ, -R10 ;  /* 0x000000ffff0e7224 */ /* 0x000fe200078e0a0a */
[----:B------:R-:W-:-:S06]  /*01d0*/  LOP3.LUT R16, RZ, R5, RZ, 0x33, !PT ;  /* 0x00000005ff107212 */ /* 0x000fcc00078e33ff */
[----:B--2---:R-:W2:Y:S02]  /*01e0*/  MUFU.RCP R7, R7 ;  /* 0x0000000700077308 */ /* 0x004ea40000001000 */
[----:B--2---:R-:W-:Y:S02]  /*01f0*/  VIADD R11, R7, 0xffffffe ;  /* 0x0ffffffe070b7836 */ /* 0x004fe40000000000 */
[----:B------:R-:W-:-:S04]  /*0200*/  IMAD.MOV.U32 R7, RZ, RZ, R5 ;  /* 0x000000ffff077224 */ /* 0x000fc800078e0005 */
[----:B------:R-:W2:Y:S02]  /*0210*/  F2I.FTZ.U32.TRUNC.NTZ R9, R11 ;  /* 0x0000000b00097305 */ /* 0x000ea4000021f000 */
[----:B--2---:R-:W-:-:S04]  /*0220*/  IMAD.MOV R13, RZ, RZ, -R9 ;  /* 0x000000ffff0d7224 */ /* 0x004fc800078e0a09 */
[----:B------:R-:W-:-:S04]  /*0230*/  IMAD R13, R13, R4, RZ ;  /* 0x000000040d0d7224 */ /* 0x000fc800078e02ff */
[----:B------:R-:W-:-:S04]  /*0240*/  IMAD.HI.U32 R8, R9, R13, R8 ;  /* 0x0000000d09087227 */ /* 0x000fc800078e0008 */
[----:B-1----:R-:W-:-:S07]  /*0250*/  IMAD R9, R0, R6, R5 ;  /* 0x0000000600097224 */ /* 0x002fce00078e0205 */
.L_x_2:
[----:B------:R-:W-:Y:S02]  /*0260*/  IABS R6, R5 ;  /* 0x0000000500067213 */ /* 0x000fe40000000000 */
[----:B-1----:R-:W-:Y:S02]  /*0270*/  IABS R11, R7 ;  /* 0x00000007000b7213 */ /* 0x002fe40000000000 */
[----:B------:R-:W-:Y:S02]  /*0280*/  IADD3 R10, PT, PT, RZ, -R6, RZ ;  /* 0x80000006ff0a7210 */ /* 0x000fe40007ffe0ff */
[----:B------:R-:W-:Y:S01]  /*0290*/  ISETP.GE.AND P2, PT, R7, RZ, PT ;  /* 0x000000ff0700720c */ /* 0x000fe20003f46270 */
[----:B------:R-:W-:-:S04]  /*02a0*/  IMAD.HI.U32 R6, R8, R11, RZ ;  /* 0x0000000b08067227 */ /* 0x000fc800078e00ff */
[----:B------:R-:W-:Y:S01]  /*02b0*/  IMAD R11, R6, R10, R11 ;  /* 0x0000000a060b7224 */ /* 0x000fe200078e020b */
[----:B------:R-:W-:-:S04]  /*02c0*/  IABS R6, R5 ;  /* 0x0000000500067213 */ /* 0x000fc80000000000 */
[----:B------:R-:W-:-:S13]  /*02d0*/  ISETP.GT.U32.AND P1, PT, R4, R11, PT ;  /* 0x0000000b0400720c */ /* 0x000fda0003f24070 */
[----:B------:R-:W-:-:S05]  /*02e0*/  @!P1 IMAD.IADD R11, R11, 0x1, -R6 ;  /* 0x000000010b0b9824 */ /* 0x000fca00078e0a06 */
[----:B------:R-:W-:-:S13]  /*02f0*/  ISETP.GT.U32.AND P1, PT, R4, R11, PT ;  /* 0x0000000b0400720c */ /* 0x000fda0003f24070 */
[----:B------:R-:W-:Y:S02]  /*0300*/  @!P1 IMAD.IADD R11, R11, 0x1, -R6 ;  /* 0x000000010b0b9824 */ /* 0x000fe400078e0a06 */
[----:B0-----:R-:W-:-:S03]  /*0310*/  IMAD.U32 R6, RZ, RZ, UR6 ;  /* 0x00000006ff067e24 */ /* 0x001fc6000f8e00ff */
[----:B------:R-:W-:-:S04]  /*0320*/  @!P2 IADD3 R11, PT, PT, -R11, RZ, RZ ;  /* 0x000000ff0b0ba210 */ /* 0x000fc80007ffe1ff */
[----:B------:R-:W-:-:S05]  /*0330*/  SEL R11, R16, R11, !P0 ;  /* 0x0000000b100b7207 */ /* 0x000fca0004000000 */
[----:B------:R-:W-:-:S04]  /*0340*/  IMAD R11, R0, R6, R11 ;  /* 0x00000006000b7224 */ /* 0x000fc800078e020b */
[----:B------:R-:W-:-:S06]  /*0350*/  IMAD.WIDE R10, R11, 0x8, R2 ;  /* 0x000000080b0a7825 */ /* 0x000fcc00078e0202 */
[----:B------:R-:W2:Y:S01]  /*0360*/  LDG.E.64 R10, desc[UR4][R10.64] ;  /* 0x000000040a0a7981 */ /* 0x000ea2000c1e1b00 */
[----:B------:R-:W-:Y:S01]  /*0370*/  IMAD.WIDE R12, R9, 0x8, R2 ;  /* 0x00000008090c7825 */ /* 0x000fe200078e0202 */
[----:B------:R-:W-:-:S03]  /*0380*/  IADD3 R7, PT, PT, R7, 0x1, RZ ;  /* 0x0000000107077810 */ /* 0x000fc60007ffe0ff */
[----:B------:R-:W-:Y:S02]  /*0390*/  VIADD R14, R14, 0x1 ;  /* 0x000000010e0e7836 */ /* 0x000fe40000000000 */
[----:B------:R-:W-:-:S03]  /*03a0*/  VIADD R9, R9, 0x1 ;  /* 0x0000000109097836 */ /* 0x000fc60000000000 */
[----:B------:R-:W-:Y:S01]  /*03b0*/  ISETP.NE.AND P1, PT, R14, RZ, PT ;  /* 0x000000ff0e00720c */ /* 0x000fe20003f25270 */
[----:B--2---:R1:W-:-:S12]  /*03c0*/  STG.E.64 desc[UR4][R12.64], R10 ;  /* 0x0000000a0c007986 */ /* 0x0043d8000c101b04 */
[----:B------:R-:W-:Y:S05]  /*03d0*/  @P1 BRA `(.L_x_2) ;  /* 0xfffffffc00a01947 */ /* 0x000fea000383ffff */
.L_x_1:
[----:B0-----:R-:W-:Y:S05]  /*03e0*/  BSYNC.RECONVERGENT B0 ;  /* 0x0000000000007941 */ /* 0x001fea0003800200 */
.L_x_0:
[----:B------:R-:W-:-:S05]  /*03f0*/  IMAD.IADD R2, R5, 0x1, -R6 ;  /* 0x0000000105027824 */ /* 0x000fca00078e0a06 */
[----:B------:R-:W-:-:S13]  /*0400*/  ISETP.GT.U32.AND P0, PT, R2, -0x4, PT ;  /* 0xfffffffc0200780c */ /* 0x000fda0003f04070 */
[----:B------:R-:W-:Y:S05]  /*0410*/  @P0 EXIT ;  /* 0x000000000000094d */ /* 0x000fea0003800000 */
[----:B------:R-:W-:Y:S01]  /*0420*/  IABS R4, R5 ;  /* 0x0000000500047213 */ /* 0x000fe20000000000 */
[----:B------:R-:W0:Y:S01]  /*0430*/  LDC.64 R2, c[0x0][0x390] ;  /* 0x0000e400ff027b82 */ /* 0x000e220000000a00 */
[----:B-1----:R-:W-:Y:S01]  /*0440*/  IMAD R11, R0, R6, R7 ;  /* 0x00000006000b7224 */ /* 0x002fe200078e0207 */
[----:B------:R-:W1:Y:S01]  /*0450*/  LDCU UR6, c[0x0][0x384] ;  /* 0x00007080ff0677ac */ /* 0x000e620008000800 */
[----:B------:R-:W2:Y:S08]  /*0460*/  I2F.RP R10, R4 ;  /* 0x00000004000a7306 */ /* 0x000eb00000209400 */
[----:B--2---:R-:W2:Y:S02]  /*0470*/  MUFU.RCP R10, R10 ;  /* 0x0000000a000a7308 */ /* 0x004ea40000001000 */
[----:B--2---:R-:W-:-:S06]  /*0480*/  IADD3 R8, PT, PT, R10, 0xffffffe, RZ ;  /* 0x0ffffffe0a087810 */ /* 0x004fcc0007ffe0ff */
[----:B------:R2:W3:Y:S02]  /*0490*/  F2I.FTZ.U32.TRUNC.NTZ R9, R8 ;  /* 0x0000000800097305 */ /* 0x0004e4000021f000 */
[----:B--2---:R-:W-:Y:S02]  /*04a0*/  IMAD.MOV.U32 R8, RZ, RZ, RZ ;  /* 0x000000ffff087224 */ /* 0x004fe400078e00ff */
[----:B---3--:R-:W-:-:S04]  /*04b0*/  IMAD.MOV R13, RZ, RZ, -R9 ;  /* 0x000000ffff0d7224 */ /* 0x008fc800078e0a09 */
[----:B------:R-:W-:-:S04]  /*04c0*/  IMAD R13, R13, R4, RZ ;  /* 0x000000040d0d7224 */ /* 0x000fc800078e02ff */
[----:B01----:R-:W-:-:S07]  /*04d0*/  IMAD.HI.U32 R13, R9, R13, R8 ;  /* 0x0000000d090d7227 */ /* 0x003fce00078e0008 */
.L_x_3:
[----:B0-----:R-:W-:Y:S02]  /*04e0*/  IABS R8, R7 ;  /* 0x0000000700087213 */ /* 0x001fe40000000000 */
[-C--:B------:R-:W-:Y:S02]  /*04f0*/  IABS R6, R5.reuse ;  /* 0x0000000500067213 */ /* 0x080fe40000000000 */
[-C--:B------:R-:W-:Y:S01]  /*0500*/  IABS R10, R5.reuse ;  /* 0x00000005000a7213 */ /* 0x080fe20000000000 */
[----:B------:R-:W-:Y:S01]  /*0510*/  IMAD.HI.U32 R13, R13, R8, RZ ;  /* 0x000000080d0d7227 */ /* 0x000fe200078e00ff */
[----:B------:R-:W-:Y:S02]  /*0520*/  IADD3 R6, PT, PT, RZ, -R6, RZ ;  /* 0x80000006ff067210 */ /* 0x000fe40007ffe0ff */
[----:B------:R-:W-:Y:S02]  /*0530*/  ISETP.GE.AND P1, PT, R7, RZ, PT ;  /* 0x000000ff0700720c */ /* 0x000fe40003f26270 */
[----:B------:R-:W-:Y:S01]  /*0540*/  LOP3.LUT R12, RZ, R5, RZ, 0x33, !PT ;  /* 0x00000005ff0c7212 */ /* 0x000fe200078e33ff */
[----:B------:R-:W-:-:S05]  /*0550*/  IMAD R13, R13, R6, R8 ;  /* 0x000000060d0d7224 */ /* 0x000fca00078e0208 */
[----:B------:R-:W-:-:S13]  /*0560*/  ISETP.GT.U32.AND P0, PT, R4, R13, PT ;  /* 0x0000000d0400720c */ /* 0x000fda0003f04070 */
[----:B------:R-:W-:-:S05]  /*0570*/  @!P0 IMAD.IADD R13, R13, 0x1, -R10 ;  /* 0x000000010d0d8824 */ /* 0x000fca00078e0a0a */
[----:B------:R-:W-:-:S13]  /*0580*/  ISETP.GT.U32.AND P0, PT, R4, R13, PT ;  /* 0x0000000d0400720c */ /* 0x000fda0003f04070 */
[----:B------:R-:W-:Y:S01]  /*0590*/  @!P0 IMAD.IADD R13, R13, 0x1, -R10 ;  /* 0x000000010d0d8824 */ /* 0x000fe200078e0a0a */
[----:B------:R-:W-:-:S04]  /*05a0*/  ISETP.NE.AND P0, PT, R5, RZ, PT ;  /* 0x000000ff0500720c */ /* 0x000fc80003f05270 */
[----:B------:R-:W-:-:S04]  /*05b0*/  @!P1 IADD3 R13, PT, PT, -R13, RZ, RZ ;  /* 0x000000ff0d0d9210 */ /* 0x000fc80007ffe1ff */
[----:B------:R-:W-:-:S05]  /*05c0*/  SEL R13, R12, R13, !P0 ;  /* 0x0000000d0c0d7207 */ /* 0x000fca0004000000 */
[----:B------:R-:W-:-:S04]  /*05d0*/  IMAD R13, R0, UR6, R13 ;  /* 0x00000006000d7c24 */ /* 0x000fc8000f8e020d */
[----:B------:R-:W-:-:S06]  /*05e0*/  IMAD.WIDE R14, R13, 0x8, R2 ;  /* 0x000000080d0e7825 */ /* 0x000fcc00078e0202 */
[----:B------:R-:W2:Y:S01]  /*05f0*/  LDG.E.64 R14, desc[UR4][R14.64] ;  /* 0x000000040e0e7981 */ /* 0x000ea2000c1e1b00 */
[----:B------:R-:W0:Y:S01]  /*0600*/  I2F.RP R17, R10 ;  /* 0x0000000a00117306 */ /* 0x000e220000209400 */
[----:B------:R-:W-:-:S05]  /*0610*/  VIADD R16, R7, 0x1 ;  /* 0x0000000107107836 */ /* 0x000fca0000000000 */
[----:B------:R-:W-:Y:S02]  /*0620*/  IABS R4, R16 ;  /* 0x0000001000047213 */ /* 0x000fe40000000000 */
[----:B------:R-:W-:Y:S01]  /*0630*/  ISETP.GE.AND P2, PT, R16, RZ, PT ;  /* 0x000000ff1000720c */ /* 0x000fe20003f46270 */
[----:B0-----:R-:W0:Y:S02]  /*0640*/  MUFU.RCP R17, R17 ;  /* 0x0000001100117308 */ /* 0x001e240000001000 */
[----:B0-----:R-:W-:-:S06]  /*0650*/  VIADD R8, R17, 0xffffffe ;  /* 0x0ffffffe11087836 */ /* 0x001fcc0000000000 */
[----:B------:R0:W1:Y:S02]  /*0660*/  F2I.FTZ.U32.TRUNC.NTZ R9, R8 ;  /* 0x0000000800097305 */ /* 0x000064000021f000 */
[----:B0-----:R-:W-:Y:S02]  /*0670*/  MOV R8, RZ ;  /* 0x000000ff00087202 */ /* 0x001fe40000000f00 */
[----:B-1----:R-:W-:-:S05]  /*0680*/  IADD3 R13, PT, PT, RZ, -R9, RZ ;  /* 0x80000009ff0d7210 */ /* 0x002fca0007ffe0ff */
[----:B------:R-:W-:-:S04]  /*0690*/  IMAD R13, R13, R10, RZ ;  /* 0x0000000a0d0d7224 */ /* 0x000fc800078e02ff */
[----:B------:R-:W-:-:S06]  /*06a0*/  IMAD.HI.U32 R13, R9, R13, R8 ;  /* 0x0000000d090d7227 */ /* 0x000fcc00078e0008 */
[----:B------:R-:W-:-:S04]  /*06b0*/  IMAD.HI.U32 R9, R13, R4, RZ ;  /* 0x000000040d097227 */ /* 0x000fc800078e00ff */
[----:B------:R-:W-:Y:S02]  /*06c0*/  IMAD R9, R9, R6, R4 ;  /* 0x0000000609097224 */ /* 0x000fe400078e0204 */
[----:B------:R-:W-:-:S05]  /*06d0*/  IMAD.MOV.U32 R4, RZ, RZ, R10 ;  /* 0x000000ffff047224 */ /* 0x000fca00078e000a */
[----:B------:R-:W-:-:S13]  /*06e0*/  ISETP.GT.U32.AND P1, PT, R4, R9, PT ;  /* 0x000000090400720c */ /* 0x000fda0003f24070 */
[----:B------:R-:W-:-:S04]  /*06f0*/  @!P1 IADD3 R9, PT, PT, R9, -R10, RZ ;  /* 0x8000000a09099210 */ /* 0x000fc80007ffe0ff */
[----:B------:R-:W-:-:S13]  /*0700*/  ISETP.GT.U32.AND P1, PT, R4, R9, PT ;  /* 0x000000090400720c */ /* 0x000fda0003f24070 */
[----:B------:R-:W-:-:S05]  /*0710*/  @!P1 IMAD.IADD R9, R9, 0x1, -R10 ;  /* 0x0000000109099824 */ /* 0x000fca00078e0a0a */
[----:B------:R-:W-:-:S04]  /*0720*/  @!P2 IADD3 R9, PT, PT, -R9, RZ, RZ ;  /* 0x000000ff0909a210 */ /* 0x000fc80007ffe1ff */
[----:B------:R-:W-:-:S05]  /*0730*/  SEL R9, R12, R9, !P0 ;  /* 0x000000090c097207 */ /* 0x000fca0004000000 */
[----:B------:R-:W-:Y:S02]  /*0740*/  IMAD R17, R0, UR6, R9 ;  /* 0x0000000600117c24 */ /* 0x000fe4000f8e0209 */
[----:B------:R-:W-:-:S04]  /*0750*/  IMAD.WIDE R8, R11, 0x8, R2 ;  /* 0x000000080b087825 */ /* 0x000fc800078e0202 */
[----:B------:R-:W-:Y:S01]  /*0760*/  IMAD.WIDE R16, R17, 0x8, R2 ;  /* 0x0000000811107825 */ /* 0x000fe200078e0202 */
[----:B--2---:R0:W-:Y:S05]  /*0770*/  STG.E.64 desc[UR4][R8.64], R14 ;  /* 0x0000000e08007986 */ /* 0x0041ea000c101b04 */
[----:B------:R-:W2:Y:S01]  /*0780*/  LDG.E.64 R16, desc[UR4][R16.64] ;  /* 0x0000000410107981 */ /* 0x000ea2000c1e1b00 */
[----:B------:R-:W-:-:S05]  /*0790*/  VIADD R18, R7, 0x2 ;  /* 0x0000000207127836 */ /* 0x000fca0000000000 */
[----:B------:R-:W-:Y:S02]  /*07a0*/  IABS R20, R18 ;  /* 0x0000001200147213 */ /* 0x000fe40000000000 */
[----:B------:R-:W-:-:S03]  /*07b0*/  ISETP.GE.AND P2, PT, R18, RZ, PT ;  /* 0x000000ff1200720c */ /* 0x000fc60003f46270 */
[----:B------:R-:W-:-:S04]  /*07c0*/  IMAD.HI.U32 R19, R13, R20, RZ ;  /* 0x000000140d137227 */ /* 0x000fc800078e00ff */
[----:B------:R-:W-:-:S05]  /*07d0*/  IMAD R19, R19, R6, R20 ;  /* 0x0000000613137224 */ /* 0x000fca00078e0214 */
[----:B------:R-:W-:-:S13]  /*07e0*/  ISETP.GT.U32.AND P1, PT, R4, R19, PT ;  /* 0x000000130400720c */ /* 0x000fda0003f24070 */
[----:B------:R-:W-:-:S04]  /*07f0*/  @!P1 IADD3 R19, PT, PT, R19, -R10, RZ ;  /* 0x8000000a13139210 */ /* 0x000fc80007ffe0ff */
[----:B------:R-:W-:-:S13]  /*0800*/  ISETP.GT.U32.AND P1, PT, R4, R19, PT ;  /* 0x000000130400720c */ /* 0x000fda0003f24070 */
[----:B------:R-:W-:-:S05]  /*0810*/  @!P1 IMAD.IADD R19, R19, 0x1, -R10 ;  /* 0x0000000113139824 */ /* 0x000fca00078e0a0a */
[----:B------:R-:W-:-:S04]  /*0820*/  @!P2 IADD3 R19, PT, PT, -R19, RZ, RZ ;  /* 0x000000ff1313a210 */ /* 0x000fc80007ffe1ff */
[----:B------:R-:W-:-:S05]  /*0830*/  SEL R19, R12, R19, !P0 ;  /* 0x000000130c137207 */ /* 0x000fca0004000000 */
[----:B0-----:R-:W-:-:S04]  /*0840*/  IMAD R15, R0, UR6, R19 ;  /* 0x00000006000f7c24 */ /* 0x001fc8000f8e0213 */
        /* <DEDUP_REMOVED lines=18> */
[----:B------:R-:W-:Y:S01]  /*0970*/  VIADD R7, R7, 0x4 ;  /* 0x0000000407077836 */ /* 0x000fe20000000000 */
[----:B------:R-:W-:-:S04]  /*0980*/  IADD3 R11, PT, PT, R11, 0x4, RZ ;  /* 0x000000040b0b7810 */ /* 0x000fc80007ffe0ff */
[----:B------:R-:W-:Y:S01]  /*0990*/  ISETP.NE.AND P0, PT, R7, UR6, PT ;  /* 0x0000000607007c0c */ /* 0x000fe2000bf05270 */
[----:B--2---:R0:W-:-:S12]  /*09a0*/  STG.E.64 desc[UR4][R8.64+0x18], R16 ;  /* 0x0000181008007986 */ /* 0x0041d8000c101b04 */
[----:B------:R-:W-:Y:S05]  /*09b0*/  @P0 BRA `(.L_x_3) ;  /* 0xfffffff800c80947 */ /* 0x000fea000383ffff */
[----:B------:R-:W-:Y:S05]  /*09c0*/  EXIT ;  /* 0x000000000000794d */ /* 0x000fea0003800000 */
.L_x_4:
[----:B------:R-:W-:-:S00]  /*09d0*/  BRA `(.L_x_4) ;  /* 0xfffffffc00fc7947 */ /* 0x000fc0000383ffff */
[----:B------:R-:W-:-:S00]  /*09e0*/  NOP ;  /* 0x0000000000007918 */ /* 0x000fc00000000000 */
        /* <DEDUP_REMOVED lines=9> */
.L_x_6:


//--------------------- .text._Z23group_inner_inds_kerneliiPKlPlPi --------------------------
	.section	.text._Z23group_inner_inds_kerneliiPKlPlPi,"ax",@progbits
	.align	128
        .global         _Z23group_inner_inds_kerneliiPKlPlPi
        .type           _Z23group_inner_inds_kerneliiPKlPlPi,@function
        .size           _Z23group_inner_inds_kerneliiPKlPlPi,(.L_x_7 - _Z23group_inner_inds_kerneliiPKlPlPi)
        .other          _Z23group_inner_inds_kerneliiPKlPlPi,@"STO_CUDA_ENTRY STV_DEFAULT"
_Z23group_inner_inds_kerneliiPKlPlPi:
.text._Z23group_inner_inds_kerneliiPKlPlPi:
        /* <DEDUP_REMOVED lines=10> */
[----:B0-----:R-:W-:-:S06]  /*00a0*/  IMAD.WIDE R4, R2, 0x8, R4 ;  /* 0x0000000802047825 */ /* 0x001fcc00078e0204 */
[----:B-1----:R-:W2:Y:S02]  /*00b0*/  LDG.E.64 R4, desc[UR4][R4.64] ;  /* 0x0000000404047981 */ /* 0x002ea4000c1e1b00 */
[----:B--2---:R-:W-:-:S13]  /*00c0*/  ISETP.GE.AND P0, PT, R5, RZ, PT ;  /* 0x000000ff0500720c */ /* 0x004fda0003f06270 */
[----:B------:R-:W-:Y:S05]  /*00d0*/  @!P0 EXIT ;  /* 0x000000000000894d */ /* 0x000fea0003800000 */
[----:B------:R-:W0:Y:S01]  /*00e0*/  LDCU.64 UR6, c[0x0][0x398] ;  /* 0x00007300ff0677ac */ /* 0x000e220008000a00 */
[----:B------:R-:W-:Y:S01]  /*00f0*/  IMAD.MOV.U32 R9, RZ, RZ, 0x1 ;  /* 0x00000001ff097424 */ /* 0x000fe200078e00ff */
[----:B0-----:R-:W-:-:S04]  /*0100*/  LEA R6, P0, R4, UR6, 0x2 ;  /* 0x0000000604067c11 */ /* 0x001fc8000f8010ff */
[----:B------:R-:W-:Y:S01]  /*0110*/  LEA.HI.X R7, R4, UR7, R5, 0x2, P0 ;  /* 0x0000000704077c11 */ /* 0x000fe200080f1405 */
[----:B------:R-:W0:Y:S04]  /*0120*/  LDCU UR7, c[0x0][0x384] ;  /* 0x00007080ff0777ac */ /* 0x000e280008000800 */
[----:B------:R-:W0:Y:S02]  /*0130*/  ATOMG.E.ADD.STRONG.GPU PT, R6, desc[UR4][R6.64], R9 ;  /* 0x80000009060679a8 */ /* 0x000e2400081ef104 */
[----:B0-----:R-:W-:-:S13]  /*0140*/  ISETP.GE.AND P0, PT, R6, UR7, PT ;  /* 0x0000000706007c0c */ /* 0x001fda000bf06270 */
[----:B------:R-:W-:Y:S05]  /*0150*/  @P0 EXIT ;  /* 0x000000000000094d */ /* 0x000fea0003800000 */
[----:B------:R-:W0:Y:S01]  /*0160*/  LDCU.64 UR8, c[0x0][0x390] ;  /* 0x00007200ff0877ac */ /* 0x000e220008000a00 */
[----:B------:R-:W-:Y:S01]  /*0170*/  SHF.R.S32.HI R7, RZ, 0x1f, R6 ;  /* 0x0000001fff077819 */ /* 0x000fe20000011406 */
[----:B------:R-:W-:Y:S01]  /*0180*/  IMAD R3, R5, UR7, RZ ;  /* 0x0000000705037c24 */ /* 0x000fe2000f8e02ff */
[----:B------:R-:W-:-:S06]  /*0190*/  USHF.R.S32.HI UR6, URZ, 0x1f, UR7 ;  /* 0x0000001fff067899 */ /* 0x000fcc0008011407 */
[C---:B------:R-:W-:Y:S02]  /*01a0*/  IMAD R3, R4.reuse, UR6, R3 ;  /* 0x0000000604037c24 */ /* 0x040fe4000f8e0203 */
[----:B------:R-:W-:-:S04]  /*01b0*/  IMAD.WIDE.U32 R4, R4, UR7, R6 ;  /* 0x0000000704047c25 */ /* 0x000fc8000f8e0006 */
[----:B------:R-:W-:Y:S01]  /*01c0*/  IMAD.IADD R5, R5, 0x1, R3 ;  /* 0x0000000105057824 */ /* 0x000fe200078e0203 */
[----:B------:R-:W-:Y:S02]  /*01d0*/  SHF.R.S32.HI R3, RZ, 0x1f, R2 ;  /* 0x0000001fff037819 */ /* 0x000fe40000011402 */
[----:B0-----:R-:W-:-:S04]  /*01e0*/  LEA R6, P0, R4, UR8, 0x3 ;  /* 0x0000000804067c11 */ /* 0x001fc8000f8018ff */
[----:B------:R-:W-:-:S05]  /*01f0*/  LEA.HI.X R7, R4, UR9, R5, 0x3, P0 ;  /* 0x0000000904077c11 */ /* 0x000fca00080f1c05 */
[----:B------:R-:W-:Y:S01]  /*0200*/  STG.E.64 desc[UR4][R6.64], R2 ;  /* 0x0000000206007986 */ /* 0x000fe2000c101b04 */
[----:B------:R-:W-:Y:S05]  /*0210*/  EXIT ;  /* 0x000000000000794d */ /* 0x000fea0003800000 */
.L_x_5:
        /* <DEDUP_REMOVED lines=14> */
.L_x_7:


//--------------------- .nv.global.init           --------------------------
	.section	.nv.global.init,"aw",@progbits
	.align	4
.nv.global.init:
	.type		mrg32k3aM1SubSeq,@object
	.size		mrg32k3aM1SubSeq,(mrg32k3aM2SubSeq - mrg32k3aM1SubSeq)
mrg32k3aM1SubSeq:
        /*0000*/ 	.byte	0x0b, 0xcc, 0xee, 0x04, 0x73, 0x29, 0x8b, 0x6f, 0xf6, 0x53, 0x03, 0xf6, 0x23, 0xf6, 0xea, 0xda
        /* <DEDUP_REMOVED lines=125> */
	.type		mrg32k3aM2SubSeq,@object
	.size		mrg32k3aM2SubSeq,(mrg32k3aM1 - mrg32k3aM2SubSeq)
mrg32k3aM2SubSeq:
        /* <DEDUP_REMOVED lines=126> */
	.type		mrg32k3aM1,@object
	.size		mrg32k3aM1,(mrg32k3aM1Seq - mrg32k3aM1)
mrg32k3aM1:
        /* <DEDUP_REMOVED lines=144> */
	.type		mrg32k3aM1Seq,@object
	.size		mrg32k3aM1Seq,(mrg32k3aM2 - mrg32k3aM1Seq)
mrg32k3aM1Seq:
        /* <DEDUP_REMOVED lines=144> */
	.type		mrg32k3aM2,@object
	.size		mrg32k3aM2,(mrg32k3aM2Seq - mrg32k3aM2)
mrg32k3aM2:
        /* <DEDUP_REMOVED lines=144> */
	.type		mrg32k3aM2Seq,@object
	.size		mrg32k3aM2Seq,(precalc_xorwow_matrix - mrg32k3aM2Seq)
mrg32k3aM2Seq:
        /* <DEDUP_REMOVED lines=144> */
	.type		precalc_xorwow_matrix,@object
	.size		precalc_xorwow_matrix,(precalc_xorwow_offset_matrix - precalc_xorwow_matrix)
precalc_xorwow_matrix:
        /* <DEDUP_REMOVED lines=6400> */
	.type		precalc_xorwow_offset_matrix,@object
	.size		precalc_xorwow_offset_matrix,(.L_1 - precalc_xorwow_offset_matrix)
precalc_xorwow_offset_matrix:
        /* <DEDUP_REMOVED lines=6400> */
.L_1:


//--------------------- .nv.shared.reserved.0     --------------------------
	.section	.nv.shared.reserved.0,"aw",@nobits
	.weak		__nv_reservedSMEM_offset_0_alias
	.size		__nv_reservedSMEM_offset_0_alias, 0, 64
	.other		__nv_reservedSMEM_offset_0_alias,@"STO_CUDA_RESERVED_SHARED STV_DEFAULT"
__nv_reservedSMEM_offset_0_alias:
	.zero		0
	.zero		64


//--------------------- .nv.constant0._Z23repeat_group_idx_kerneliiPKiPl --------------------------
	.section	.nv.constant0._Z23repeat_group_idx_kerneliiPKiPl,"a",@progbits
	.sectionflags	@""
	.align	4
.nv.constant0._Z23repeat_group_idx_kerneliiPKiPl:
	.zero		920


//--------------------- .nv.constant0._Z23group_inner_inds_kerneliiPKlPlPi --------------------------
	.section	.nv.constant0._Z23group_inner_inds_kerneliiPKlPlPi,"a",@progbits
	.sectionflags	@""
	.align	4
.nv.constant0._Z23group_inner_inds_kerneliiPKlPlPi:
	.zero		928


//--------------------- SYMBOLS --------------------------

	.type		.nv.reservedSmem.offset0,@object
	.size		.nv.reservedSmem.offset0,0x4
